//
// Generated by NVIDIA NVVM Compiler
//
// Compiler Build ID: CL-36424714
// Cuda compilation tools, release 13.0, V13.0.88
// Based on NVVM 20.0.0
//

.version 9.0
.target sm_100
.address_size 64

	// .globl	_Z26sp_mmad_16832_latency_testP6__halfS0_S0_S0_PjS1_

.visible .entry _Z26sp_mmad_16832_latency_testP6__halfS0_S0_S0_PjS1_(
	.param .u64 .ptr .align 1 _Z26sp_mmad_16832_latency_testP6__halfS0_S0_S0_PjS1__param_0,
	.param .u64 .ptr .align 1 _Z26sp_mmad_16832_latency_testP6__halfS0_S0_S0_PjS1__param_1,
	.param .u64 .ptr .align 1 _Z26sp_mmad_16832_latency_testP6__halfS0_S0_S0_PjS1__param_2,
	.param .u64 .ptr .align 1 _Z26sp_mmad_16832_latency_testP6__halfS0_S0_S0_PjS1__param_3,
	.param .u64 .ptr .align 1 _Z26sp_mmad_16832_latency_testP6__halfS0_S0_S0_PjS1__param_4,
	.param .u64 .ptr .align 1 _Z26sp_mmad_16832_latency_testP6__halfS0_S0_S0_PjS1__param_5
)
{
	.reg .pred 	%p<3>;
	.reg .b16 	%rs<9>;
	.reg .b32 	%r<52>;
	.reg .b64 	%rd<27>;

	ld.param.u64 	%rd6, [_Z26sp_mmad_16832_latency_testP6__halfS0_S0_S0_PjS1__param_0];
	ld.param.u64 	%rd7, [_Z26sp_mmad_16832_latency_testP6__halfS0_S0_S0_PjS1__param_1];
	ld.param.u64 	%rd8, [_Z26sp_mmad_16832_latency_testP6__halfS0_S0_S0_PjS1__param_2];
	ld.param.u64 	%rd9, [_Z26sp_mmad_16832_latency_testP6__halfS0_S0_S0_PjS1__param_3];
	ld.param.u64 	%rd10, [_Z26sp_mmad_16832_latency_testP6__halfS0_S0_S0_PjS1__param_4];
	cvta.to.global.u64 	%rd11, %rd6;
	cvta.to.global.u64 	%rd12, %rd9;
	cvta.to.global.u64 	%rd13, %rd8;
	cvta.to.global.u64 	%rd14, %rd7;
	cvta.to.global.u64 	%rd15, %rd10;
	mov.u32 	%r24, %tid.x;
	and.b32  	%r1, %r24, 31;
	shl.b32 	%r25, %r24, 1;
	and.b32  	%r26, %r25, 6;
	shl.b32 	%r27, %r24, 2;
	and.b32  	%r28, %r27, 112;
	or.b32  	%r29, %r26, %r28;
	mul.wide.u32 	%rd16, %r29, 2;
	add.s64 	%rd17, %rd14, %rd16;
	shl.b32 	%r30, %r24, 4;
	and.b32  	%r31, %r30, 48;
	shr.u32 	%r32, %r1, 2;
	or.b32  	%r33, %r31, %r32;
	mul.wide.u32 	%rd18, %r33, 2;
	add.s64 	%rd19, %rd13, %rd18;
	and.b32  	%r34, %r25, 62;
	mul.wide.u32 	%rd20, %r34, 2;
	add.s64 	%rd21, %rd12, %rd20;
	add.s64 	%rd1, %rd11, %rd20;
	shr.u32 	%r35, %r1, 1;
	mul.wide.u32 	%rd22, %r35, 4;
	add.s64 	%rd23, %rd15, %rd22;
	ld.global.u32 	%r2, [%rd23];
	ld.global.u32 	%r3, [%rd17];
	ld.global.u32 	%r4, [%rd17+16];
	ld.global.u32 	%r5, [%rd17+256];
	ld.global.u32 	%r6, [%rd17+272];
	ld.global.u16 	%rs1, [%rd19];
	ld.global.u16 	%rs2, [%rd19+16];
	ld.global.u16 	%rs3, [%rd19+128];
	ld.global.u16 	%rs4, [%rd19+144];
	ld.global.u16 	%rs5, [%rd19+256];
	ld.global.u16 	%rs6, [%rd19+272];
	ld.global.u16 	%rs7, [%rd19+384];
	ld.global.u16 	%rs8, [%rd19+400];
	// begin inline asm
	mov.b32 %r19, {%rs1, %rs2};
	mov.b32 %r20, {%rs3, %rs4};
	mov.b32 %r21, {%rs5, %rs6};
	mov.b32 %r22, {%rs7, %rs8};
	
	// end inline asm
	ld.global.u32 	%r51, [%rd21];
	ld.global.u32 	%r50, [%rd21+128];
	// begin inline asm
	bar.sync 0;
	// end inline asm
	mov.b64 	%rd26, 409600;
	// begin inline asm
	mov.u32 %r23, %clock;
	// end inline asm
$L__BB0_1:
	.pragma "nounroll";
	// begin inline asm
	{
	mma.sp.sync.aligned.m16n8k32.row.col.f16.f16.f16.f16
	{%r51, %r50},
	{%r3, %r4, %r5, %r6},
	{%r19, %r20, %r21, %r22},
	{%r51, %r50}, %r2, 0x0;
	}
	
	// end inline asm
	add.s64 	%rd26, %rd26, -1;
	setp.ne.s64 	%p1, %rd26, 0;
	@%p1 bra 	$L__BB0_1;
	// begin inline asm
	bar.sync 0;
	// end inline asm
	// begin inline asm
	mov.u32 %r49, %clock;
	// end inline asm
	st.global.u32 	[%rd1], %r51;
	st.global.u32 	[%rd1+128], %r50;
	sub.s32 	%r18, %r49, %r23;
	setp.ne.s32 	%p2, %r1, 0;
	@%p2 bra 	$L__BB0_4;
	ld.param.u64 	%rd25, [_Z26sp_mmad_16832_latency_testP6__halfS0_S0_S0_PjS1__param_5];
	cvta.to.global.u64 	%rd24, %rd25;
	st.global.u32 	[%rd24], %r18;
$L__BB0_4:
	ret;

}


// ===== COMPILED SASS (sm_100) =====

	.target	sm_100

	.elftype	@"ET_EXEC"


//--------------------- .note.nv.tkinfo           --------------------------
	.section	.note.nv.tkinfo,"",@"SHT_NOTE"
	.sectionflags	@"SHF_NOTE_NV_TKINFO"
	.tkinfo
        /*0018*/ 	.word	0x00000002
        /*0030*/ 	.string	""
        /*0030*/ 	.string	"ptxas"
        /*0030*/ 	.string	"Cuda compilation tools, release 13.0, V13.0.88"
        /*0030*/ 	.string	"Build cuda_13.0.r13.0/compiler.36424714_0"
        /*0030*/ 	.string	"-arch sm_100 -m 64 "



//--------------------- .note.nv.cuinfo           --------------------------
	.section	.note.nv.cuinfo,"",@"SHT_NOTE"
	.sectionflags	@"SHF_NOTE_NV_CUINFO"
        /*0018*/ 	.short	0x0002
        /*001a*/ 	.short	0x0064
        /*001c*/ 	.short	0x0082
	.zero		2


//--------------------- .nv.info                  --------------------------
	.section	.nv.info,"",@"SHT_CUDA_INFO"
	.align	4


	//----- nvinfo : EIATTR_REGCOUNT
	.align		4
        /*0000*/ 	.byte	0x04, 0x2f
        /*0002*/ 	.short	(.L_1 - .L_0)
	.align		4
.L_0:
        /*0004*/ 	.word	index@(_Z26sp_mmad_16832_latency_testP6__halfS0_S0_S0_PjS1_)
        /*0008*/ 	.word	0x0000001e


	//----- nvinfo : EIATTR_FRAME_SIZE
	.align		4
.L_1:
        /*000c*/ 	.byte	0x04, 0x11
        /*000e*/ 	.short	(.L_3 - .L_2)
	.align		4
.L_2:
        /*0010*/ 	.word	index@($__internal_0_$__cuda_sm_10x_hmma_mdata_m16n8k32)
        /*0014*/ 	.word	0x00000000


	//----- nvinfo : EIATTR_FRAME_SIZE
	.align		4
.L_3:
        /*0018*/ 	.byte	0x04, 0x11
        /*001a*/ 	.short	(.L_5 - .L_4)
	.align		4
.L_4:
        /*001c*/ 	.word	index@(_Z26sp_mmad_16832_latency_testP6__halfS0_S0_S0_PjS1_)
        /*0020*/ 	.word	0x00000000


	//----- nvinfo : EIATTR_MIN_STACK_SIZE
	.align		4
.L_5:
        /*0024*/ 	.byte	0x04, 0x12
        /*0026*/ 	.short	(.L_7 - .L_6)
	.align		4
.L_6:
        /*0028*/ 	.word	index@(_Z26sp_mmad_16832_latency_testP6__halfS0_S0_S0_PjS1_)
        /*002c*/ 	.word	0x00000000
.L_7:


//--------------------- .nv.compat                --------------------------
	.section	.nv.compat,"",@"SHT_CUDA_COMPAT_INFO"
	.align	4
        /*0000*/ 	.byte	0x02, 0x09, 0x00, 0x00, 0x02, 0x02, 0x01, 0x00, 0x02, 0x05, 0x05, 0x00, 0x03, 0x07, 0x01, 0x01
        /*0010*/ 	.byte	0x02, 0x03, 0x00, 0x00, 0x02, 0x06, 0x01, 0x00, 0x04, 0x0b, 0x08, 0x00, 0x09, 0x00, 0x00, 0x00
        /*0020*/ 	.byte	0x00, 0x00, 0x00, 0x00


//--------------------- .nv.info._Z26sp_mmad_16832_latency_testP6__halfS0_S0_S0_PjS1_ --------------------------
	.section	.nv.info._Z26sp_mmad_16832_latency_testP6__halfS0_S0_S0_PjS1_,"",@"SHT_CUDA_INFO"
	.sectionflags	@""
	.align	4


	//----- nvinfo : EIATTR_CUDA_API_VERSION
	.align		4
        /*0000*/ 	.byte	0x04, 0x37
        /*0002*/ 	.short	(.L_9 - .L_8)
.L_8:
        /*0004*/ 	.word	0x00000082


	//----- nvinfo : EIATTR_KPARAM_INFO
	.align		4
.L_9:
        /*0008*/ 	.byte	0x04, 0x17
        /*000a*/ 	.short	(.L_11 - .L_10)
.L_10:
        /*000c*/ 	.word	0x00000000
        /*0010*/ 	.short	0x0005
        /*0012*/ 	.short	0x0028
        /*0014*/ 	.byte	0x00, 0xf5, 0x21, 0x00


	//----- nvinfo : EIATTR_KPARAM_INFO
	.align		4
.L_11:
        /*0018*/ 	.byte	0x04, 0x17
        /*001a*/ 	.short	(.L_13 - .L_12)
.L_12:
        /*001c*/ 	.word	0x00000000
        /*0020*/ 	.short	0x0004
        /*0022*/ 	.short	0x0020
        /*0024*/ 	.byte	0x00, 0xf5, 0x21, 0x00


	//----- nvinfo : EIATTR_KPARAM_INFO
	.align		4
.L_13:
        /*0028*/ 	.byte	0x04, 0x17
        /*002a*/ 	.short	(.L_15 - .L_14)
.L_14:
        /*002c*/ 	.word	0x00000000
        /*0030*/ 	.short	0x0003
        /*0032*/ 	.short	0x0018
        /*0034*/ 	.byte	0x00, 0xf5, 0x21, 0x00


	//----- nvinfo : EIATTR_KPARAM_INFO
	.align		4
.L_15:
        /*0038*/ 	.byte	0x04, 0x17
        /*003a*/ 	.short	(.L_17 - .L_16)
.L_16:
        /*003c*/ 	.word	0x00000000
        /*0040*/ 	.short	0x0002
        /*0042*/ 	.short	0x0010
        /*0044*/ 	.byte	0x00, 0xf5, 0x21, 0x00


	//----- nvinfo : EIATTR_KPARAM_INFO
	.align		4
.L_17:
        /*0048*/ 	.byte	0x04, 0x17
        /*004a*/ 	.short	(.L_19 - .L_18)
.L_18:
        /*004c*/ 	.word	0x00000000
        /*0050*/ 	.short	0x0001
        /*0052*/ 	.short	0x0008
        /*0054*/ 	.byte	0x00, 0xf5, 0x21, 0x00


	//----- nvinfo : EIATTR_KPARAM_INFO
	.align		4
.L_19:
        /*0058*/ 	.byte	0x04, 0x17
        /*005a*/ 	.short	(.L_21 - .L_20)
.L_20:
        /*005c*/ 	.word	0x00000000
        /*0060*/ 	.short	0x0000
        /*0062*/ 	.short	0x0000
        /*0064*/ 	.byte	0x00, 0xf5, 0x21, 0x00


	//----- nvinfo : EIATTR_SPARSE_MMA_MASK
	.align		4
.L_21:
        /*0068*/ 	.byte	0x03, 0x50
        /*006a*/ 	.short	0x0010


	//----- nvinfo : EIATTR_MAXREG_COUNT
	.align		4
        /*006c*/ 	.byte	0x03, 0x1b
        /*006e*/ 	.short	0x00ff


	//----- nvinfo : EIATTR_NUM_BARRIERS
	.align		4
        /*0070*/ 	.byte	0x02, 0x4c
        /*0072*/ 	.byte	0x01
	.zero		1


	//----- nvinfo : EIATTR_MERCURY_ISA_VERSION
	.align		4
        /*0074*/ 	.byte	0x03, 0x5f
        /*0076*/ 	.short	0x0101


	//----- nvinfo : EIATTR_COOP_GROUP_MASK_REGIDS
	.align		4
        /*0078*/ 	.byte	0x04, 0x29
        /*007a*/ 	.short	(.L_23 - .L_22)


	//   ....[0]....
.L_22:
        /*007c*/ 	.word	0xffffffff


	//   ....[1]....
        /*0080*/ 	.word	0xffffffff


	//   ....[2]....
        /*0084*/ 	.word	0xffffffff


	//   ....[3]....
        /*0088*/ 	.word	0xffffffff


	//   ....[4]....
        /*008c*/ 	.word	0xffffffff


	//   ....[5]....
        /*0090*/ 	.word	0xffffffff


	//----- nvinfo : EIATTR_COOP_GROUP_INSTR_OFFSETS
	.align		4
.L_23:
        /*0094*/ 	.byte	0x04, 0x28
        /*0096*/ 	.short	(.L_25 - .L_24)


	//   ....[0]....
.L_24:
        /*0098*/ 	.word	0x00000420


	//   ....[1]....
        /*009c*/ 	.word	0x00000430


	//   ....[2]....
        /*00a0*/ 	.word	0x000005d0


	//   ....[3]....
        /*00a4*/ 	.word	0x000005e0


	//   ....[4]....
        /*00a8*/ 	.word	0x000005f0


	//   ....[5]....
        /*00ac*/ 	.word	0x00000600


	//----- nvinfo : EIATTR_VRC_CTA_INIT_COUNT
	.align		4
.L_25:
        /*00b0*/ 	.byte	0x02, 0x4a
	.zero		1
	.zero		1


	//----- nvinfo : EIATTR_EXIT_INSTR_OFFSETS
	.align		4
        /*00b4*/ 	.byte	0x04, 0x1c
        /*00b6*/ 	.short	(.L_27 - .L_26)


	//   ....[0]....
.L_26:
        /*00b8*/ 	.word	0x000003d0


	//   ....[1]....
        /*00bc*/ 	.word	0x00000400


	//----- nvinfo : EIATTR_CRS_STACK_SIZE
	.align		4
.L_27:
        /*00c0*/ 	.byte	0x04, 0x1e
        /*00c2*/ 	.short	(.L_29 - .L_28)
.L_28:
        /*00c4*/ 	.word	0x00000000


	//----- nvinfo : EIATTR_CBANK_PARAM_SIZE
	.align		4
.L_29:
        /*00c8*/ 	.byte	0x03, 0x19
        /*00ca*/ 	.short	0x0030


	//----- nvinfo : EIATTR_PARAM_CBANK
	.align		4
        /*00cc*/ 	.byte	0x04, 0x0a
        /*00ce*/ 	.short	(.L_31 - .L_30)
	.align		4
.L_30:
        /*00d0*/ 	.word	index@(.nv.constant0._Z26sp_mmad_16832_latency_testP6__halfS0_S0_S0_PjS1_)
        /*00d4*/ 	.short	0x0380
        /*00d6*/ 	.short	0x0030


	//----- nvinfo : EIATTR_SW_WAR
	.align		4
.L_31:
        /*00d8*/ 	.byte	0x04, 0x36
        /*00da*/ 	.short	(.L_33 - .L_32)
.L_32:
        /*00dc*/ 	.word	0x00000008
.L_33:


//--------------------- .nv.callgraph             --------------------------
	.section	.nv.callgraph,"",@"SHT_CUDA_CALLGRAPH"
	.align	4
	.sectionentsize	8
	.align		4
        /*0000*/ 	.word	0x00000000
	.align		4
        /*0004*/ 	.word	0xffffffff
	.align		4
        /*0008*/ 	.word	0x00000000
	.align		4
        /*000c*/ 	.word	0xfffffffe
	.align		4
        /*0010*/ 	.word	0x00000000
	.align		4
        /*0014*/ 	.word	0xfffffffd
	.align		4
        /*0018*/ 	.word	0x00000000
	.align		4
        /*001c*/ 	.word	0xfffffffc


//--------------------- .text._Z26sp_mmad_16832_latency_testP6__halfS0_S0_S0_PjS1_ --------------------------
	.section	.text._Z26sp_mmad_16832_latency_testP6__halfS0_S0_S0_PjS1_,"ax",@progbits
	.align	128
        .global         _Z26sp_mmad_16832_latency_testP6__halfS0_S0_S0_PjS1_
        .type           _Z26sp_mmad_16832_latency_testP6__halfS0_S0_S0_PjS1_,@function
        .size           _Z26sp_mmad_16832_latency_testP6__halfS0_S0_S0_PjS1_,(.L_x_2 - _Z26sp_mmad_16832_latency_testP6__halfS0_S0_S0_PjS1_)
        .other          _Z26sp_mmad_16832_latency_testP6__halfS0_S0_S0_PjS1_,@"STO_CUDA_ENTRY STV_DEFAULT"
_Z26sp_mmad_16832_latency_testP6__halfS0_S0_S0_PjS1_:
.text._Z26sp_mmad_16832_latency_testP6__halfS0_S0_S0_PjS1_:
[----:B------:R-:W-:Y:S01]  /*0000*/  LDC R1, c[0x0][0x37c] ;  /* 0x0000df00ff017b82 */ /* 0x000fe20000000800 */
[----:B------:R-:W0:Y:S07]  /*0010*/  S2R R3, SR_TID.X ;  /* 0x0000000000037919 */ /* 0x000e2e0000002100 */
[----:B------:R-:W1:Y:S01]  /*0020*/  LDC.64 R24, c[0x0][0x390] ;  /* 0x0000e400ff187b82 */ /* 0x000e620000000a00 */
[----:B------:R-:W2:Y:S07]  /*0030*/  LDCU.64 UR6, c[0x0][0x358] ;  /* 0x00006b00ff0677ac */ /* 0x000eae0008000a00 */
[----:B------:R-:W3:Y:S08]  /*0040*/  LDC.64 R26, c[0x0][0x3a0] ;  /* 0x0000e800ff1a7b82 */ /* 0x000ef00000000a00 */
[----:B------:R-:W4:Y:S08]  /*0050*/  LDC.64 R6, c[0x0][0x388] ;  /* 0x0000e200ff067b82 */ /* 0x000f300000000a00 */
[----:B------:R-:W4:Y:S01]  /*0060*/  LDC.64 R4, c[0x0][0x398] ;  /* 0x0000e600ff047b82 */ /* 0x000f220000000a00 */
[C---:B0-----:R-:W-:Y:S01]  /*0070*/  IMAD.SHL.U32 R2, R3.reuse, 0x10, RZ ;  /* 0x0000001003027824 */ /* 0x041fe200078e00ff */
[C---:B------:R-:W-:Y:S01]  /*0080*/  LOP3.LUT R17, R3.reuse, 0x1f, RZ, 0xc0, !PT ;  /* 0x0000001f03117812 */ /* 0x040fe200078ec0ff */
[----:B------:R-:W-:-:S05]  /*0090*/  IMAD.SHL.U32 R0, R3, 0x2, RZ ;  /* 0x0000000203007824 */ /* 0x000fca00078e00ff */
[----:B------:R-:W0:Y:S01]  /*00a0*/  LDC.64 R12, c[0x0][0x380] ;  /* 0x0000e000ff0c7b82 */ /* 0x000e220000000a00 */
[----:B------:R-:W-:Y:S01]  /*00b0*/  IMAD.SHL.U32 R3, R3, 0x4, RZ ;  /* 0x0000000403037824 */ /* 0x000fe200078e00ff */
[----:B------:R-:W-:Y:S02]  /*00c0*/  LOP3.LUT R8, R2, 0x30, RZ, 0xc0, !PT ;  /* 0x0000003002087812 */ /* 0x000fe400078ec0ff */
[----:B------:R-:W-:Y:S02]  /*00d0*/  SHF.R.U32.HI R11, RZ, 0x1, R17 ;  /* 0x00000001ff0b7819 */ /* 0x000fe40000011611 */
[----:B------:R-:W-:Y:S02]  /*00e0*/  LEA.HI R9, R17, R8, RZ, 0x1e ;  /* 0x0000000811097211 */ /* 0x000fe400078ff0ff */
[C---:B------:R-:W-:Y:S01]  /*00f0*/  LOP3.LUT R2, R0.reuse, 0x6, RZ, 0xc0, !PT ;  /* 0x0000000600027812 */ /* 0x040fe200078ec0ff */
[----:B---3--:R-:W-:Y:S01]  /*0100*/  IMAD.WIDE.U32 R26, R11, 0x4, R26 ;  /* 0x000000040b1a7825 */ /* 0x008fe200078e001a */
[----:B------:R-:W-:-:S02]  /*0110*/  LOP3.LUT R23, R0, 0x3e, RZ, 0xc0, !PT ;  /* 0x0000003e00177812 */ /* 0x000fc400078ec0ff */
[----:B------:R-:W-:Y:S01]  /*0120*/  LOP3.LUT R3, R2, 0x70, R3, 0xf8, !PT ;  /* 0x0000007002037812 */ /* 0x000fe200078ef803 */
[----:B-1----:R-:W-:Y:S01]  /*0130*/  IMAD.WIDE.U32 R24, R9, 0x2, R24 ;  /* 0x0000000209187825 */ /* 0x002fe200078e0018 */
[----:B--2---:R-:W5:Y:S03]  /*0140*/  LDG.E R16, desc[UR6][R26.64] ;  /* 0x000000061a107981 */ /* 0x004f66000c1e1900 */
[----:B----4-:R-:W-:Y:S01]  /*0150*/  IMAD.WIDE.U32 R6, R3, 0x2, R6 ;  /* 0x0000000203067825 */ /* 0x010fe200078e0006 */
[----:B------:R-:W2:Y:S04]  /*0160*/  LDG.E.U16 R11, desc[UR6][R24.64] ;  /* 0x00000006180b7981 */ /* 0x000ea8000c1e1500 */
[----:B------:R-:W2:Y:S04]  /*0170*/  LDG.E.U16 R20, desc[UR6][R24.64+0x10] ;  /* 0x0000100618147981 */ /* 0x000ea8000c1e1500 */
[----:B------:R-:W3:Y:S04]  /*0180*/  LDG.E.U16 R19, desc[UR6][R24.64+0x80] ;  /* 0x0000800618137981 */ /* 0x000ee8000c1e1500 */
[----:B------:R-:W3:Y:S04]  /*0190*/  LDG.E.U16 R22, desc[UR6][R24.64+0x90] ;  /* 0x0000900618167981 */ /* 0x000ee8000c1e1500 */
[----:B------:R-:W4:Y:S04]  /*01a0*/  LDG.E.U16 R8, desc[UR6][R24.64+0x100] ;  /* 0x0001000618087981 */ /* 0x000f28000c1e1500 */
[----:B------:R-:W4:Y:S04]  /*01b0*/  LDG.E.U16 R9, desc[UR6][R24.64+0x110] ;  /* 0x0001100618097981 */ /* 0x000f28000c1e1500 */
[----:B------:R-:W4:Y:S04]  /*01c0*/  LDG.E.U16 R10, desc[UR6][R24.64+0x180] ;  /* 0x00018006180a7981 */ /* 0x000f28000c1e1500 */
[----:B------:R-:W4:Y:S01]  /*01d0*/  LDG.E.U16 R21, desc[UR6][R24.64+0x190] ;  /* 0x0001900618157981 */ /* 0x000f22000c1e1500 */
[----:B------:R-:W-:-:S03]  /*01e0*/  IMAD.WIDE.U32 R4, R23, 0x2, R4 ;  /* 0x0000000217047825 */ /* 0x000fc600078e0004 */
[----:B------:R-:W5:Y:S04]  /*01f0*/  LDG.E R15, desc[UR6][R6.64] ;  /* 0x00000006060f7981 */ /* 0x000f68000c1e1900 */
[----:B------:R-:W5:Y:S04]  /*0200*/  LDG.E R14, desc[UR6][R6.64+0x10] ;  /* 0x00001006060e7981 */ /* 0x000f68000c1e1900 */
[----:B------:R-:W5:Y:S04]  /*0210*/  LDG.E R0, desc[UR6][R6.64+0x100] ;  /* 0x0001000606007981 */ /* 0x000f68000c1e1900 */
[----:B------:R-:W5:Y:S04]  /*0220*/  LDG.E R18, desc[UR6][R6.64+0x110] ;  /* 0x0001100606127981 */ /* 0x000f68000c1e1900 */
[----:B------:R-:W5:Y:S04]  /*0230*/  LDG.E R2, desc[UR6][R4.64] ;  /* 0x0000000604027981 */ /* 0x000f68000c1e1900 */
[----:B------:R2:W5:Y:S01]  /*0240*/  LDG.E R3, desc[UR6][R4.64+0x80] ;  /* 0x0000800604037981 */ /* 0x000562000c1e1900 */
[----:B0-----:R-:W-:Y:S01]  /*0250*/  IMAD.WIDE.U32 R12, R23, 0x2, R12 ;  /* 0x00000002170c7825 */ /* 0x001fe200078e000c */
[----:B------:R-:W-:Y:S01]  /*0260*/  UMOV UR8, 0x64000 ;  /* 0x0006400000087882 */ /* 0x000fe20000000000 */
[----:B------:R-:W-:Y:S01]  /*0270*/  UMOV UR4, URZ ;  /* 0x000000ff00047c82 */ /* 0x000fe20008000000 */
[----:B------:R-:W-:Y:S01]  /*0280*/  BAR.SYNC.DEFER_BLOCKING 0x0 ;  /* 0x0000000000007b1d */ /* 0x000fe20000010000 */
[----:B--2---:R-:W-:-:S02]  /*0290*/  PRMT R4, R11, 0x5410, R20 ;  /* 0x000054100b047816 */ /* 0x004fc40000000014 */
[----:B---3--:R-:W-:Y:S02]  /*02a0*/  PRMT R5, R19, 0x5410, R22 ;  /* 0x0000541013057816 */ /* 0x008fe40000000016 */
[----:B----4-:R-:W-:Y:S02]  /*02b0*/  PRMT R6, R8, 0x5410, R9 ;  /* 0x0000541008067816 */ /* 0x010fe40000000009 */
[----:B------:R-:W-:Y:S01]  /*02c0*/  PRMT R7, R10, 0x5410, R21 ;  /* 0x000054100a077816 */ /* 0x000fe20000000015 */
[----:B------:R-:W0:Y:S06]  /*02d0*/  S2UR UR5, SR_CLOCKLO ;  /* 0x00000000000579c3 */ /* 0x000e2c0000005000 */
.L_x_0:
[----:B------:R-:W-:Y:S01]  /*02e0*/  UIADD3 UR8, UP0, UPT, UR8, -0x1, URZ ;  /* 0xffffffff08087890 */ /* 0x000fe2000ff1e0ff */
[----:B------:R-:W-:-:S03]  /*02f0*/  MOV R20, 0x340 ;  /* 0x0000034000147802 */ /* 0x000fc60000000f00 */
[----:B------:R-:W-:Y:S02]  /*0300*/  UIADD3.X UR4, UPT, UPT, UR4, -0x1, URZ, UP0, !UPT ;  /* 0xffffffff04047890 */ /* 0x000fe400087fe4ff */
[----:B------:R-:W-:-:S04]  /*0310*/  UISETP.NE.U32.AND UP0, UPT, UR8, URZ, UPT ;  /* 0x000000ff0800728c */ /* 0x000fc8000bf05070 */
[----:B------:R-:W-:-:S11]  /*0320*/  UISETP.NE.AND.EX UP0, UPT, UR4, URZ, UPT, UP0 ;  /* 0x000000ff0400728c */ /* 0x000fd6000bf05300 */
[----:B0----5:R-:W-:Y:S05]  /*0330*/  CALL.REL.NOINC `($__internal_0_$__cuda_sm_10x_hmma_mdata_m16n8k32) ;  /* 0x0000000000347944 */ /* 0x021fea0003c00000 */
[----:B------:R-:W-:Y:S01]  /*0340*/  HMMA.SP.16832.F16 R2, R8, R4, R2, R22, 0x0 ;  /* 0x000016040802723c */ /* 0x000fe20000004a02 */
[----:B------:R-:W-:-:S04]  /*0350*/  NOP ;  /* 0x0000000000007918 */ /* 0x000fc80000000000 */
[----:B------:R-:W-:-:S15]  /*0360*/  BRA.U UP0, `(.L_x_0) ;  /* 0xfffffffd00dc7547 */ /* 0x000fde000b83ffff */
[----:B------:R-:W-:Y:S01]  /*0370*/  BAR.SYNC.DEFER_BLOCKING 0x0 ;  /* 0x0000000000007b1d */ /* 0x000fe20000010000 */
[----:B------:R-:W-:Y:S02]  /*0380*/  CS2R.32 R5, SR_CLOCKLO ;  /* 0x0000000000057805 */ /* 0x000fe40000005000 */
[----:B------:R-:W-:-:S03]  /*0390*/  ISETP.NE.AND P0, PT, R17, RZ, PT ;  /* 0x000000ff1100720c */ /* 0x000fc60003f05270 */
[----:B------:R0:W-:Y:S01]  /*03a0*/  STG.E desc[UR6][R12.64], R2 ;  /* 0x000000020c007986 */ /* 0x0001e2000c101906 */
[----:B------:R-:W-:-:S03]  /*03b0*/  VIADD R5, R5, -UR5 ;  /* 0x8000000505057c36 */ /* 0x000fc60008000000 */
[----:B------:R0:W-:Y:S06]  /*03c0*/  STG.E desc[UR6][R12.64+0x80], R3 ;  /* 0x000080030c007986 */ /* 0x0001ec000c101906 */
[----:B------:R-:W-:Y:S05]  /*03d0*/  @P0 EXIT ;  /* 0x000000000000094d */ /* 0x000fea0003800000 */
[----:B0-----:R-:W0:Y:S02]  /*03e0*/  LDC.64 R2, c[0x0][0x3a8] ;  /* 0x0000ea00ff027b82 */ /* 0x001e240000000a00 */
[----:B0-----:R-:W-:Y:S01]  /*03f0*/  STG.E desc[UR6][R2.64], R5 ;  /* 0x0000000502007986 */ /* 0x001fe2000c101906 */
[----:B------:R-:W-:Y:S05]  /*0400*/  EXIT ;  /* 0x000000000000794d */ /* 0x000fea0003800000 */
        .weak           $__internal_0_$__cuda_sm_10x_hmma_mdata_m16n8k32
        .type           $__internal_0_$__cuda_sm_10x_hmma_mdata_m16n8k32,@function
        .size           $__internal_0_$__cuda_sm_10x_hmma_mdata_m16n8k32,(.L_x_2 - $__internal_0_$__cuda_sm_10x_hmma_mdata_m16n8k32)
$__internal_0_$__cuda_sm_10x_hmma_mdata_m16n8k32:
[----:B------:R-:W0:Y:S01]  /*0410*/  S2R R8, SR_LANEID ;  /* 0x0000000000087919 */ /* 0x000e220000000000 */
[----:B------:R-:W1:Y:S04]  /*0420*/  SHFL.IDX PT, R11, R16, 0x1, 0x1c03 ;  /* 0x003c0300100b7f89 */ /* 0x000e6800000e0000 */
[----:B------:R-:W2:Y:S01]  /*0430*/  SHFL.IDX PT, R9, R16, RZ, 0x1c03 ;  /* 0x001c03ff10097589 */ /* 0x000ea200000e0000 */
[----:B0-----:R-:W-:-:S05]  /*0440*/  IMAD.SHL.U32 R8, R8, 0x4, RZ ;  /* 0x0000000408087824 */ /* 0x001fca00078e00ff */
[----:B------:R-:W-:-:S04]  /*0450*/  LOP3.LUT R8, R8, 0xc, RZ, 0xe2, !PT ;  /* 0x0000000c08087812 */ /* 0x000fc800078ee2ff */
[-C--:B-1----:R-:W-:Y:S02]  /*0460*/  SHF.R.U32.HI R11, RZ, R8.reuse, R11 ;  /* 0x00000008ff0b7219 */ /* 0x082fe4000001160b */
[----:B--2---:R-:W-:-:S03]  /*0470*/  SHF.R.U32.HI R9, RZ, R8, R9 ;  /* 0x00000008ff097219 */ /* 0x004fc60000011609 */
[----:B------:R-:W-:-:S05]  /*0480*/  IMAD.SHL.U32 R10, R11, 0x10, RZ ;  /* 0x000000100b0a7824 */ /* 0x000fca00078e00ff */
[----:B------:R-:W-:-:S04]  /*0490*/  LOP3.LUT R9, R9, 0xf000f, R10, 0xe2, !PT ;  /* 0x000f000f09097812 */ /* 0x000fc800078ee20a */
[--C-:B------:R-:W-:Y:S01]  /*04a0*/  SHF.R.U32.HI R22, RZ, 0x3, R9.reuse ;  /* 0x00000003ff167819 */ /* 0x100fe20000011609 */
[C---:B------:R-:W-:Y:S01]  /*04b0*/  IMAD.SHL.U32 R24, R9.reuse, 0x4, RZ ;  /* 0x0000000409187824 */ /* 0x040fe200078e00ff */
[--C-:B------:R-:W-:Y:S02]  /*04c0*/  SHF.R.U32.HI R10, RZ, 0x1, R9.reuse ;  /* 0x00000001ff0a7819 */ /* 0x100fe40000011609 */
[----:B------:R-:W-:Y:S02]  /*04d0*/  SHF.R.U32.HI R11, RZ, 0x2, R9 ;  /* 0x00000002ff0b7819 */ /* 0x000fe40000011609 */
[----:B------:R-:W-:Y:S02]  /*04e0*/  LOP3.LUT R22, R9, RZ, R22, 0x50, !PT ;  /* 0x000000ff09167212 */ /* 0x000fe400078e5016 */
[----:B------:R-:W-:Y:S02]  /*04f0*/  LOP3.LUT R24, R24, 0xcccccccc, R11, 0xe2, !PT ;  /* 0xcccccccc18187812 */ /* 0x000fe400078ee20b */
[----:B------:R-:W-:-:S02]  /*0500*/  LOP3.LUT R10, R22, R11, R10, 0xf2, !PT ;  /* 0x0000000b160a7212 */ /* 0x000fc400078ef20a */
[--C-:B------:R-:W-:Y:S02]  /*0510*/  LOP3.LUT R22, R9, 0xfffffff0, R24.reuse, 0xe2, !PT ;  /* 0xfffffff009167812 */ /* 0x100fe400078ee218 */
[C---:B------:R-:W-:Y:S02]  /*0520*/  LOP3.LUT P0, RZ, R10.reuse, 0x1, RZ, 0xc0, !PT ;  /* 0x000000010aff7812 */ /* 0x040fe4000780c0ff */
[----:B------:R-:W-:Y:S02]  /*0530*/  LOP3.LUT P1, RZ, R10, 0x10000, RZ, 0xc0, !PT ;  /* 0x000100000aff7812 */ /* 0x000fe4000782c0ff */
[----:B------:R-:W-:Y:S02]  /*0540*/  SEL R9, R22, R9, P0 ;  /* 0x0000000916097207 */ /* 0x000fe40000000000 */
[----:B------:R-:W-:Y:S02]  /*0550*/  LOP3.LUT P2, RZ, R10, 0x10, RZ, 0xc0, !PT ;  /* 0x000000100aff7812 */ /* 0x000fe4000784c0ff */
[----:B------:R-:W-:-:S02]  /*0560*/  LOP3.LUT R22, R9, 0xfff0ffff, R24, 0xe2, !PT ;  /* 0xfff0ffff09167812 */ /* 0x000fc400078ee218 */
[----:B------:R-:W-:Y:S02]  /*0570*/  LOP3.LUT P3, RZ, R10, 0x100000, RZ, 0xc0, !PT ;  /* 0x001000000aff7812 */ /* 0x000fe4000786c0ff */
[----:B------:R-:W-:-:S04]  /*0580*/  SEL R9, R22, R9, P1 ;  /* 0x0000000916097207 */ /* 0x000fc80000800000 */
[----:B------:R-:W-:-:S04]  /*0590*/  LOP3.LUT R22, R9, 0xffffff0f, R24, 0xe2, !PT ;  /* 0xffffff0f09167812 */ /* 0x000fc800078ee218 */
[----:B------:R-:W-:-:S04]  /*05a0*/  SEL R9, R22, R9, P2 ;  /* 0x0000000916097207 */ /* 0x000fc80001000000 */
[----:B------:R-:W-:-:S04]  /*05b0*/  LOP3.LUT R24, R9, 0xff0fffff, R24, 0xe2, !PT ;  /* 0xff0fffff09187812 */ /* 0x000fc800078ee218 */
[----:B------:R-:W-:-:S05]  /*05c0*/  SEL R24, R24, R9, P3 ;  /* 0x0000000918187207 */ /* 0x000fca0001800000 */
[----:B------:R-:W0:Y:S04]  /*05d0*/  SHFL.IDX PT, R11, R24, 0x1, 0x1c03 ;  /* 0x003c0300180b7f89 */ /* 0x000e2800000e0000 */
[----:B------:R-:W1:Y:S04]  /*05e0*/  SHFL.IDX PT, R19, R24, 0x2, 0x1c03 ;  /* 0x005c030018137f89 */ /* 0x000e6800000e0000 */
[----:B------:R-:W2:Y:S04]  /*05f0*/  SHFL.IDX PT, R9, R24, RZ, 0x1c03 ;  /* 0x001c03ff18097589 */ /* 0x000ea800000e0000 */
[----:B------:R-:W3:Y:S01]  /*0600*/  SHFL.IDX PT, R21, R24, 0x3, 0x1c03 ;  /* 0x007c030018157f89 */ /* 0x000ee200000e0000 */
[----:B0-----:R-:W-:-:S02]  /*0610*/  SHF.R.U32.HI R11, RZ, R8, R11 ;  /* 0x00000008ff0b7219 */ /* 0x001fc4000001160b */
[----:B-1----:R-:W-:-:S03]  /*0620*/  SHF.R.U32.HI R19, RZ, R8, R19 ;  /* 0x00000008ff137219 */ /* 0x002fc60000011613 */
[----:B------:R-:W-:Y:S01]  /*0630*/  IMAD.SHL.U32 R10, R11, 0x10, RZ ;  /* 0x000000100b0a7824 */ /* 0x000fe200078e00ff */
[----:B------:R-:W-:Y:S02]  /*0640*/  PRMT R11, R0, 0x1032, RZ ;  /* 0x00001032000b7816 */ /* 0x000fe400000000ff */
[-C--:B--2---:R-:W-:Y:S01]  /*0650*/  SHF.R.U32.HI R9, RZ, R8.reuse, R9 ;  /* 0x00000008ff097219 */ /* 0x084fe20000011609 */
[----:B------:R-:W-:Y:S01]  /*0660*/  IMAD.SHL.U32 R19, R19, 0x100, RZ ;  /* 0x0000010013137824 */ /* 0x000fe200078e00ff */
[----:B---3--:R-:W-:Y:S02]  /*0670*/  SHF.R.U32.HI R21, RZ, R8, R21 ;  /* 0x00000008ff157219 */ /* 0x008fe40000011615 */
[----:B------:R-:W-:Y:S02]  /*0680*/  LOP3.LUT R10, R9, 0xff0fff0f, R10, 0xe2, !PT ;  /* 0xff0fff0f090a7812 */ /* 0x000fe400078ee20a */
[----:B------:R-:W-:Y:S01]  /*0690*/  PRMT R8, R15, 0x1032, RZ ;  /* 0x000010320f087816 */ /* 0x000fe200000000ff */
[----:B------:R-:W-:Y:S01]  /*06a0*/  IMAD.SHL.U32 R21, R21, 0x1000, RZ ;  /* 0x0000100015157824 */ /* 0x000fe200078e00ff */
[----:B------:R-:W-:-:S02]  /*06b0*/  LOP3.LUT R10, R10, 0xf0fff0ff, R19, 0xe2, !PT ;  /* 0xf0fff0ff0a0a7812 */ /* 0x000fc400078ee213 */
[----:B------:R-:W-:Y:S02]  /*06c0*/  PRMT R9, R14, 0x1032, RZ ;  /* 0x000010320e097816 */ /* 0x000fe400000000ff */
[----:B------:R-:W-:Y:S01]  /*06d0*/  LOP3.LUT R22, R10, 0xfff0fff, R21, 0xe2, !PT ;  /* 0x0fff0fff0a167812 */ /* 0x000fe200078ee215 */
[----:B------:R-:W-:Y:S01]  /*06e0*/  IMAD.MOV.U32 R21, RZ, RZ, 0x0 ;  /* 0x00000000ff157424 */ /* 0x000fe200078e00ff */
[----:B------:R-:W-:Y:S02]  /*06f0*/  PRMT R19, R18, 0x1032, RZ ;  /* 0x0000103212137816 */ /* 0x000fe400000000ff */
[----:B------:R-:W-:Y:S02]  /*0700*/  SEL R10, R11, R0, P2 ;  /* 0x000000000b0a7207 */ /* 0x000fe40001000000 */
[----:B------:R-:W-:Y:S02]  /*0710*/  SEL R8, R8, R15, P0 ;  /* 0x0000000f08087207 */ /* 0x000fe40000000000 */
[----:B------:R-:W-:-:S02]  /*0720*/  SEL R9, R9, R14, P1 ;  /* 0x0000000e09097207 */ /* 0x000fc40000800000 */
[----:B------:R-:W-:Y:S01]  /*0730*/  SEL R11, R19, R18, P3 ;  /* 0x00000012130b7207 */ /* 0x000fe20001800000 */
[----:B------:R-:W-:Y:S06]  /*0740*/  RET.REL.NODEC R20 `(_Z26sp_mmad_16832_latency_testP6__halfS0_S0_S0_PjS1_) ;  /* 0xfffffff8142c7950 */ /* 0x000fec0003c3ffff */
.L_x_1:
[----:B------:R-:W-:-:S00]  /*0750*/  BRA `(.L_x_1) ;  /* 0xfffffffc00fc7947 */ /* 0x000fc0000383ffff */
[----:B------:R-:W-:-:S00]  /*0760*/  NOP ;  /* 0x0000000000007918 */ /* 0x000fc00000000000 */
        /* <DEDUP_REMOVED lines=9> */
.L_x_2:


//--------------------- .nv.shared.reserved.0     --------------------------
	.section	.nv.shared.reserved.0,"aw",@nobits
	.weak		__nv_reservedSMEM_offset_0_alias
	.size		__nv_reservedSMEM_offset_0_alias, 0, 64
	.other		__nv_reservedSMEM_offset_0_alias,@"STO_CUDA_RESERVED_SHARED STV_DEFAULT"
__nv_reservedSMEM_offset_0_alias:
	.zero		0
	.zero		64


//--------------------- .nv.constant0._Z26sp_mmad_16832_latency_testP6__halfS0_S0_S0_PjS1_ --------------------------
	.section	.nv.constant0._Z26sp_mmad_16832_latency_testP6__halfS0_S0_S0_PjS1_,"a",@progbits
	.sectionflags	@""
	.align	4
.nv.constant0._Z26sp_mmad_16832_latency_testP6__halfS0_S0_S0_PjS1_:
	.zero		944


//--------------------- SYMBOLS --------------------------

	.type		.nv.reservedSmem.offset0,@object
	.size		.nv.reservedSmem.offset0,0x4
